//
// Generated by NVIDIA NVVM Compiler
//
// Compiler Build ID: CL-36424714
// Cuda compilation tools, release 13.0, V13.0.88
// Based on NVVM 20.0.0
//

.version 9.0
.target sm_100
.address_size 64

	// .globl	_Z9matrixMulPiS_S_i

.visible .entry _Z9matrixMulPiS_S_i(
	.param .u64 .ptr .align 1 _Z9matrixMulPiS_S_i_param_0,
	.param .u64 .ptr .align 1 _Z9matrixMulPiS_S_i_param_1,
	.param .u64 .ptr .align 1 _Z9matrixMulPiS_S_i_param_2,
	.param .u32 _Z9matrixMulPiS_S_i_param_3
)
{
	.reg .pred 	%p<10>;
	.reg .b32 	%r<107>;
	.reg .b64 	%rd<67>;

	ld.param.u64 	%rd14, [_Z9matrixMulPiS_S_i_param_0];
	ld.param.u64 	%rd15, [_Z9matrixMulPiS_S_i_param_1];
	ld.param.u32 	%r31, [_Z9matrixMulPiS_S_i_param_3];
	cvta.to.global.u64 	%rd1, %rd15;
	cvta.to.global.u64 	%rd2, %rd14;
	mov.u32 	%r32, %ctaid.x;
	mov.u32 	%r33, %ntid.x;
	mov.u32 	%r34, %tid.x;
	mad.lo.s32 	%r1, %r32, %r33, %r34;
	mov.u32 	%r35, %ctaid.y;
	mov.u32 	%r36, %ntid.y;
	mov.u32 	%r37, %tid.y;
	mad.lo.s32 	%r38, %r35, %r36, %r37;
	max.s32 	%r39, %r1, %r38;
	setp.ge.s32 	%p1, %r39, %r31;
	@%p1 bra 	$L__BB0_13;
	mul.lo.s32 	%r3, %r31, %r38;
	and.b32  	%r4, %r31, 7;
	setp.lt.u32 	%p2, %r31, 8;
	mov.b32 	%r101, 0;
	mov.u32 	%r106, %r101;
	@%p2 bra 	$L__BB0_4;
	and.b32  	%r101, %r31, 2147483640;
	neg.s32 	%r95, %r101;
	mul.wide.s32 	%rd16, %r31, 4;
	add.s64 	%rd3, %rd1, %rd16;
	shl.b32 	%r7, %r31, 3;
	mul.wide.s32 	%rd17, %r31, 8;
	add.s64 	%rd4, %rd1, %rd17;
	mul.wide.s32 	%rd18, %r31, 12;
	add.s64 	%rd5, %rd1, %rd18;
	mul.wide.s32 	%rd19, %r31, 16;
	add.s64 	%rd6, %rd1, %rd19;
	mul.wide.s32 	%rd20, %r31, 20;
	add.s64 	%rd7, %rd1, %rd20;
	mul.wide.s32 	%rd21, %r31, 24;
	add.s64 	%rd8, %rd1, %rd21;
	mul.wide.s32 	%rd22, %r31, 28;
	add.s64 	%rd9, %rd1, %rd22;
	mul.wide.u32 	%rd23, %r3, 4;
	add.s64 	%rd24, %rd23, %rd2;
	add.s64 	%rd66, %rd24, 16;
	mov.b32 	%r106, 0;
	mov.u32 	%r94, %r1;
$L__BB0_3:
	.pragma "nounroll";
	mul.wide.s32 	%rd25, %r94, 4;
	add.s64 	%rd26, %rd3, %rd25;
	add.s64 	%rd27, %rd4, %rd25;
	add.s64 	%rd28, %rd5, %rd25;
	add.s64 	%rd29, %rd6, %rd25;
	add.s64 	%rd30, %rd7, %rd25;
	add.s64 	%rd31, %rd8, %rd25;
	add.s64 	%rd32, %rd9, %rd25;
	add.s64 	%rd33, %rd1, %rd25;
	ld.global.u32 	%r43, [%rd66+-16];
	ld.global.u32 	%r44, [%rd33];
	mad.lo.s32 	%r45, %r44, %r43, %r106;
	ld.global.u32 	%r46, [%rd66+-12];
	ld.global.u32 	%r47, [%rd26];
	mad.lo.s32 	%r48, %r47, %r46, %r45;
	ld.global.u32 	%r49, [%rd66+-8];
	ld.global.u32 	%r50, [%rd27];
	mad.lo.s32 	%r51, %r50, %r49, %r48;
	ld.global.u32 	%r52, [%rd66+-4];
	ld.global.u32 	%r53, [%rd28];
	mad.lo.s32 	%r54, %r53, %r52, %r51;
	ld.global.u32 	%r55, [%rd66];
	ld.global.u32 	%r56, [%rd29];
	mad.lo.s32 	%r57, %r56, %r55, %r54;
	ld.global.u32 	%r58, [%rd66+4];
	ld.global.u32 	%r59, [%rd30];
	mad.lo.s32 	%r60, %r59, %r58, %r57;
	ld.global.u32 	%r61, [%rd66+8];
	ld.global.u32 	%r62, [%rd31];
	mad.lo.s32 	%r63, %r62, %r61, %r60;
	ld.global.u32 	%r64, [%rd66+12];
	ld.global.u32 	%r65, [%rd32];
	mad.lo.s32 	%r106, %r65, %r64, %r63;
	add.s32 	%r95, %r95, 8;
	add.s32 	%r94, %r94, %r7;
	add.s64 	%rd66, %rd66, 32;
	setp.ne.s32 	%p3, %r95, 0;
	@%p3 bra 	$L__BB0_3;
$L__BB0_4:
	setp.eq.s32 	%p4, %r4, 0;
	@%p4 bra 	$L__BB0_12;
	and.b32  	%r17, %r31, 3;
	setp.lt.u32 	%p5, %r4, 4;
	@%p5 bra 	$L__BB0_7;
	add.s32 	%r67, %r101, %r3;
	mul.wide.u32 	%rd34, %r67, 4;
	add.s64 	%rd35, %rd2, %rd34;
	ld.global.u32 	%r68, [%rd35];
	mad.lo.s32 	%r69, %r101, %r31, %r1;
	mul.wide.s32 	%rd36, %r69, 4;
	add.s64 	%rd37, %rd1, %rd36;
	ld.global.u32 	%r70, [%rd37];
	mad.lo.s32 	%r71, %r70, %r68, %r106;
	cvt.u64.u32 	%rd38, %r3;
	cvt.u64.u32 	%rd39, %r101;
	add.s64 	%rd40, %rd39, %rd38;
	shl.b64 	%rd41, %rd40, 2;
	add.s64 	%rd42, %rd2, %rd41;
	ld.global.u32 	%r72, [%rd42+4];
	mul.wide.s32 	%rd43, %r31, 4;
	add.s64 	%rd44, %rd37, %rd43;
	ld.global.u32 	%r73, [%rd44];
	mad.lo.s32 	%r74, %r73, %r72, %r71;
	ld.global.u32 	%r75, [%rd42+8];
	add.s64 	%rd45, %rd44, %rd43;
	ld.global.u32 	%r76, [%rd45];
	mad.lo.s32 	%r77, %r76, %r75, %r74;
	ld.global.u32 	%r78, [%rd42+12];
	add.s64 	%rd46, %rd45, %rd43;
	ld.global.u32 	%r79, [%rd46];
	mad.lo.s32 	%r106, %r79, %r78, %r77;
	add.s32 	%r101, %r101, 4;
$L__BB0_7:
	setp.eq.s32 	%p6, %r17, 0;
	@%p6 bra 	$L__BB0_12;
	setp.eq.s32 	%p7, %r17, 1;
	@%p7 bra 	$L__BB0_10;
	add.s32 	%r81, %r101, %r3;
	mul.wide.u32 	%rd47, %r81, 4;
	add.s64 	%rd48, %rd2, %rd47;
	ld.global.u32 	%r82, [%rd48];
	mad.lo.s32 	%r83, %r101, %r31, %r1;
	mul.wide.s32 	%rd49, %r83, 4;
	add.s64 	%rd50, %rd1, %rd49;
	ld.global.u32 	%r84, [%rd50];
	mad.lo.s32 	%r85, %r84, %r82, %r106;
	cvt.u64.u32 	%rd51, %r3;
	cvt.u64.u32 	%rd52, %r101;
	add.s64 	%rd53, %rd52, %rd51;
	shl.b64 	%rd54, %rd53, 2;
	add.s64 	%rd55, %rd2, %rd54;
	ld.global.u32 	%r86, [%rd55+4];
	mul.wide.s32 	%rd56, %r31, 4;
	add.s64 	%rd57, %rd50, %rd56;
	ld.global.u32 	%r87, [%rd57];
	mad.lo.s32 	%r106, %r87, %r86, %r85;
	add.s32 	%r101, %r101, 2;
$L__BB0_10:
	and.b32  	%r88, %r31, 1;
	setp.eq.b32 	%p8, %r88, 1;
	not.pred 	%p9, %p8;
	@%p9 bra 	$L__BB0_12;
	add.s32 	%r89, %r101, %r3;
	mul.wide.u32 	%rd58, %r89, 4;
	add.s64 	%rd59, %rd2, %rd58;
	ld.global.u32 	%r90, [%rd59];
	mad.lo.s32 	%r91, %r101, %r31, %r1;
	mul.wide.s32 	%rd60, %r91, 4;
	add.s64 	%rd61, %rd1, %rd60;
	ld.global.u32 	%r92, [%rd61];
	mad.lo.s32 	%r106, %r92, %r90, %r106;
$L__BB0_12:
	ld.param.u64 	%rd65, [_Z9matrixMulPiS_S_i_param_2];
	add.s32 	%r93, %r3, %r1;
	cvta.to.global.u64 	%rd62, %rd65;
	mul.wide.s32 	%rd63, %r93, 4;
	add.s64 	%rd64, %rd62, %rd63;
	st.global.u32 	[%rd64], %r106;
$L__BB0_13:
	ret;

}


// ===== COMPILED SASS (sm_100) =====

	.target	sm_100

	.elftype	@"ET_EXEC"


//--------------------- .note.nv.tkinfo           --------------------------
	.section	.note.nv.tkinfo,"",@"SHT_NOTE"
	.sectionflags	@"SHF_NOTE_NV_TKINFO"
	.tkinfo
        /*0018*/ 	.word	0x00000002
        /*0030*/ 	.string	""
        /*0030*/ 	.string	"ptxas"
        /*0030*/ 	.string	"Cuda compilation tools, release 13.0, V13.0.88"
        /*0030*/ 	.string	"Build cuda_13.0.r13.0/compiler.36424714_0"
        /*0030*/ 	.string	"-arch sm_100 -m 64 "



//--------------------- .note.nv.cuinfo           --------------------------
	.section	.note.nv.cuinfo,"",@"SHT_NOTE"
	.sectionflags	@"SHF_NOTE_NV_CUINFO"
        /*0018*/ 	.short	0x0002
        /*001a*/ 	.short	0x0064
        /*001c*/ 	.short	0x0082
	.zero		2


//--------------------- .nv.info                  --------------------------
	.section	.nv.info,"",@"SHT_CUDA_INFO"
	.align	4


	//----- nvinfo : EIATTR_REGCOUNT
	.align		4
        /*0000*/ 	.byte	0x04, 0x2f
        /*0002*/ 	.short	(.L_1 - .L_0)
	.align		4
.L_0:
        /*0004*/ 	.word	index@(_Z9matrixMulPiS_S_i)
        /*0008*/ 	.word	0x0000001e


	//----- nvinfo : EIATTR_FRAME_SIZE
	.align		4
.L_1:
        /*000c*/ 	.byte	0x04, 0x11
        /*000e*/ 	.short	(.L_3 - .L_2)
	.align		4
.L_2:
        /*0010*/ 	.word	index@(_Z9matrixMulPiS_S_i)
        /*0014*/ 	.word	0x00000000


	//----- nvinfo : EIATTR_MIN_STACK_SIZE
	.align		4
.L_3:
        /*0018*/ 	.byte	0x04, 0x12
        /*001a*/ 	.short	(.L_5 - .L_4)
	.align		4
.L_4:
        /*001c*/ 	.word	index@(_Z9matrixMulPiS_S_i)
        /*0020*/ 	.word	0x00000000
.L_5:


//--------------------- .nv.compat                --------------------------
	.section	.nv.compat,"",@"SHT_CUDA_COMPAT_INFO"
	.align	4
        /*0000*/ 	.byte	0x02, 0x09, 0x00, 0x00, 0x02, 0x02, 0x01, 0x00, 0x02, 0x05, 0x05, 0x00, 0x03, 0x07, 0x01, 0x01
        /*0010*/ 	.byte	0x02, 0x03, 0x00, 0x00, 0x02, 0x06, 0x01, 0x00, 0x04, 0x0b, 0x08, 0x00, 0x09, 0x00, 0x00, 0x00
        /*0020*/ 	.byte	0x00, 0x00, 0x00, 0x00


//--------------------- .nv.info._Z9matrixMulPiS_S_i --------------------------
	.section	.nv.info._Z9matrixMulPiS_S_i,"",@"SHT_CUDA_INFO"
	.sectionflags	@""
	.align	4


	//----- nvinfo : EIATTR_CUDA_API_VERSION
	.align		4
        /*0000*/ 	.byte	0x04, 0x37
        /*0002*/ 	.short	(.L_7 - .L_6)
.L_6:
        /*0004*/ 	.word	0x00000082


	//----- nvinfo : EIATTR_KPARAM_INFO
	.align		4
.L_7:
        /*0008*/ 	.byte	0x04, 0x17
        /*000a*/ 	.short	(.L_9 - .L_8)
.L_8:
        /*000c*/ 	.word	0x00000000
        /*0010*/ 	.short	0x0003
        /*0012*/ 	.short	0x0018
        /*0014*/ 	.byte	0x00, 0xf0, 0x11, 0x00


	//----- nvinfo : EIATTR_KPARAM_INFO
	.align		4
.L_9:
        /*0018*/ 	.byte	0x04, 0x17
        /*001a*/ 	.short	(.L_11 - .L_10)
.L_10:
        /*001c*/ 	.word	0x00000000
        /*0020*/ 	.short	0x0002
        /*0022*/ 	.short	0x0010
        /*0024*/ 	.byte	0x00, 0xf5, 0x21, 0x00


	//----- nvinfo : EIATTR_KPARAM_INFO
	.align		4
.L_11:
        /*0028*/ 	.byte	0x04, 0x17
        /*002a*/ 	.short	(.L_13 - .L_12)
.L_12:
        /*002c*/ 	.word	0x00000000
        /*0030*/ 	.short	0x0001
        /*0032*/ 	.short	0x0008
        /*0034*/ 	.byte	0x00, 0xf5, 0x21, 0x00


	//----- nvinfo : EIATTR_KPARAM_INFO
	.align		4
.L_13:
        /*0038*/ 	.byte	0x04, 0x17
        /*003a*/ 	.short	(.L_15 - .L_14)
.L_14:
        /*003c*/ 	.word	0x00000000
        /*0040*/ 	.short	0x0000
        /*0042*/ 	.short	0x0000
        /*0044*/ 	.byte	0x00, 0xf5, 0x21, 0x00


	//----- nvinfo : EIATTR_SPARSE_MMA_MASK
	.align		4
.L_15:
        /*0048*/ 	.byte	0x03, 0x50
        /*004a*/ 	.short	0x0000


	//----- nvinfo : EIATTR_MAXREG_COUNT
	.align		4
        /*004c*/ 	.byte	0x03, 0x1b
        /*004e*/ 	.short	0x00ff


	//----- nvinfo : EIATTR_MERCURY_ISA_VERSION
	.align		4
        /*0050*/ 	.byte	0x03, 0x5f
        /*0052*/ 	.short	0x0101


	//----- nvinfo : EIATTR_VRC_CTA_INIT_COUNT
	.align		4
        /*0054*/ 	.byte	0x02, 0x4a
	.zero		1
	.zero		1


	//----- nvinfo : EIATTR_EXIT_INSTR_OFFSETS
	.align		4
        /*0058*/ 	.byte	0x04, 0x1c
        /*005a*/ 	.short	(.L_17 - .L_16)


	//   ....[0]....
.L_16:
        /*005c*/ 	.word	0x000000c0


	//   ....[1]....
        /*0060*/ 	.word	0x00000a90


	//----- nvinfo : EIATTR_CBANK_PARAM_SIZE
	.align		4
.L_17:
        /*0064*/ 	.byte	0x03, 0x19
        /*0066*/ 	.short	0x001c


	//----- nvinfo : EIATTR_PARAM_CBANK
	.align		4
        /*0068*/ 	.byte	0x04, 0x0a
        /*006a*/ 	.short	(.L_19 - .L_18)
	.align		4
.L_18:
        /*006c*/ 	.word	index@(.nv.constant0._Z9matrixMulPiS_S_i)
        /*0070*/ 	.short	0x0380
        /*0072*/ 	.short	0x001c


	//----- nvinfo : EIATTR_SW_WAR
	.align		4
.L_19:
        /*0074*/ 	.byte	0x04, 0x36
        /*0076*/ 	.short	(.L_21 - .L_20)
.L_20:
        /*0078*/ 	.word	0x00000008
.L_21:


//--------------------- .nv.callgraph             --------------------------
	.section	.nv.callgraph,"",@"SHT_CUDA_CALLGRAPH"
	.align	4
	.sectionentsize	8
	.align		4
        /*0000*/ 	.word	0x00000000
	.align		4
        /*0004*/ 	.word	0xffffffff
	.align		4
        /*0008*/ 	.word	0x00000000
	.align		4
        /*000c*/ 	.word	0xfffffffe
	.align		4
        /*0010*/ 	.word	0x00000000
	.align		4
        /*0014*/ 	.word	0xfffffffd
	.align		4
        /*0018*/ 	.word	0x00000000
	.align		4
        /*001c*/ 	.word	0xfffffffc


//--------------------- .text._Z9matrixMulPiS_S_i --------------------------
	.section	.text._Z9matrixMulPiS_S_i,"ax",@progbits
	.align	128
        .global         _Z9matrixMulPiS_S_i
        .type           _Z9matrixMulPiS_S_i,@function
        .size           _Z9matrixMulPiS_S_i,(.L_x_5 - _Z9matrixMulPiS_S_i)
        .other          _Z9matrixMulPiS_S_i,@"STO_CUDA_ENTRY STV_DEFAULT"
_Z9matrixMulPiS_S_i:
.text._Z9matrixMulPiS_S_i:
[----:B------:R-:W-:Y:S01]  /*0000*/  LDC R1, c[0x0][0x37c] ;  /* 0x0000df00ff017b82 */ /* 0x000fe20000000800 */
[----:B------:R-:W0:Y:S07]  /*0010*/  S2R R3, SR_TID.X ;  /* 0x0000000000037919 */ /* 0x000e2e0000002100 */
[----:B------:R-:W0:Y:S01]  /*0020*/  LDC R0, c[0x0][0x360] ;  /* 0x0000d800ff007b82 */ /* 0x000e220000000800 */
[----:B------:R-:W1:Y:S01]  /*0030*/  LDCU UR20, c[0x0][0x398] ;  /* 0x00007300ff1477ac */ /* 0x000e620008000800 */
[----:B------:R-:W2:Y:S06]  /*0040*/  S2R R2, SR_TID.Y ;  /* 0x0000000000027919 */ /* 0x000eac0000002200 */
[----:B------:R-:W0:Y:S08]  /*0050*/  S2UR UR4, SR_CTAID.X ;  /* 0x00000000000479c3 */ /* 0x000e300000002500 */
[----:B------:R-:W2:Y:S08]  /*0060*/  S2UR UR5, SR_CTAID.Y ;  /* 0x00000000000579c3 */ /* 0x000eb00000002600 */
[----:B------:R-:W2:Y:S01]  /*0070*/  LDC R13, c[0x0][0x364] ;  /* 0x0000d900ff0d7b82 */ /* 0x000ea20000000800 */
[----:B0-----:R-:W-:-:S02]  /*0080*/  IMAD R0, R0, UR4, R3 ;  /* 0x0000000400007c24 */ /* 0x001fc4000f8e0203 */
[----:B--2---:R-:W-:-:S05]  /*0090*/  IMAD R13, R13, UR5, R2 ;  /* 0x000000050d0d7c24 */ /* 0x004fca000f8e0202 */
[----:B------:R-:W-:-:S04]  /*00a0*/  VIMNMX R2, PT, PT, R0, R13, !PT ;  /* 0x0000000d00027248 */ /* 0x000fc80007fe0100 */
[----:B-1----:R-:W-:-:S13]  /*00b0*/  ISETP.GE.AND P0, PT, R2, UR20, PT ;  /* 0x0000001402007c0c */ /* 0x002fda000bf06270 */
[----:B------:R-:W-:Y:S05]  /*00c0*/  @P0 EXIT ;  /* 0x000000000000094d */ /* 0x000fea0003800000 */
[----:B------:R-:W-:Y:S01]  /*00d0*/  UISETP.GE.U32.AND UP0, UPT, UR20, 0x8, UPT ;  /* 0x000000081400788c */ /* 0x000fe2000bf06070 */
[----:B------:R-:W-:Y:S02]  /*00e0*/  HFMA2 R12, -RZ, RZ, 0, 0 ;  /* 0x00000000ff0c7431 */ /* 0x000fe400000001ff */
[----:B------:R-:W-:Y:S01]  /*00f0*/  IMAD R13, R13, UR20, RZ ;  /* 0x000000140d0d7c24 */ /* 0x000fe2000f8e02ff */
[----:B------:R-:W-:Y:S01]  /*0100*/  UMOV UR4, URZ ;  /* 0x000000ff00047c82 */ /* 0x000fe20008000000 */
[----:B------:R-:W0:Y:S04]  /*0110*/  LDCU.64 UR18, c[0x0][0x358] ;  /* 0x00006b00ff1277ac */ /* 0x000e280008000a00 */
[----:B------:R-:W-:Y:S05]  /*0120*/  BRA.U !UP0, `(.L_x_0) ;  /* 0x0000000508047547 */ /* 0x000fea000b800000 */
[----:B------:R-:W1:Y:S01]  /*0130*/  LDCU.128 UR24, c[0x0][0x380] ;  /* 0x00007000ff1877ac */ /* 0x000e620008000c00 */
[----:B------:R-:W-:Y:S02]  /*0140*/  MOV R12, RZ ;  /* 0x000000ff000c7202 */ /* 0x000fe40000000f00 */
[----:B------:R-:W-:Y:S01]  /*0150*/  MOV R14, R0 ;  /* 0x00000000000e7202 */ /* 0x000fe20000000f00 */
[----:B------:R-:W-:-:S04]  /*0160*/  ULOP3.LUT UR4, UR20, 0x7ffffff8, URZ, 0xc0, !UPT ;  /* 0x7ffffff814047892 */ /* 0x000fc8000f8ec0ff */
[----:B------:R-:W-:Y:S01]  /*0170*/  UIADD3 UR5, UPT, UPT, -UR4, URZ, URZ ;  /* 0x000000ff04057290 */ /* 0x000fe2000fffe1ff */
[----:B-1----:R-:W-:Y:S01]  /*0180*/  MOV R2, UR24 ;  /* 0x0000001800027c02 */ /* 0x002fe20008000f00 */
[----:B------:R-:W-:Y:S01]  /*0190*/  UIMAD.WIDE UR6, UR20, 0x8, UR26 ;  /* 0x00000008140678a5 */ /* 0x000fe2000f8e021a */
[----:B------:R-:W-:Y:S01]  /*01a0*/  MOV R3, UR25 ;  /* 0x0000001900037c02 */ /* 0x000fe20008000f00 */
[----:B------:R-:W-:Y:S02]  /*01b0*/  UIMAD.WIDE UR8, UR20, 0xc, UR26 ;  /* 0x0000000c140878a5 */ /* 0x000fe4000f8e021a */
[----:B------:R-:W-:Y:S01]  /*01c0*/  UIMAD.WIDE UR10, UR20, 0x10, UR26 ;  /* 0x00000010140a78a5 */ /* 0x000fe2000f8e021a */
[----:B------:R-:W-:Y:S01]  /*01d0*/  IMAD.WIDE.U32 R2, R13, 0x4, R2 ;  /* 0x000000040d027825 */ /* 0x000fe200078e0002 */
[----:B------:R-:W-:Y:S02]  /*01e0*/  UIMAD.WIDE UR12, UR20, 0x14, UR26 ;  /* 0x00000014140c78a5 */ /* 0x000fe4000f8e021a */
[----:B------:R-:W-:Y:S01]  /*01f0*/  UIMAD.WIDE UR14, UR20, 0x18, UR26 ;  /* 0x00000018140e78a5 */ /* 0x000fe2000f8e021a */
[----:B------:R-:W-:Y:S01]  /*0200*/  IADD3 R2, P0, PT, R2, 0x10, RZ ;  /* 0x0000001002027810 */ /* 0x000fe20007f1e0ff */
[----:B------:R-:W-:-:S03]  /*0210*/  UIMAD.WIDE UR16, UR20, 0x1c, UR26 ;  /* 0x0000001c141078a5 */ /* 0x000fc6000f8e021a */
[----:B------:R-:W-:-:S09]  /*0220*/  IADD3.X R3, PT, PT, RZ, R3, RZ, P0, !PT ;  /* 0x00000003ff037210 */ /* 0x000fd200007fe4ff */
.L_x_1:
[----:B------:R-:W-:Y:S01]  /*0230*/  UIMAD.WIDE UR22, UR20, 0x4, UR26 ;  /* 0x00000004141678a5 */ /* 0x000fe2000f8e021a */
[----:B------:R-:W-:Y:S02]  /*0240*/  IMAD.MOV.U32 R23, RZ, RZ, 0x4 ;  /* 0x00000004ff177424 */ /* 0x000fe400078e00ff */
[----:B------:R-:W-:Y:S01]  /*0250*/  HFMA2 R11, -RZ, RZ, 0, 2.384185791015625e-07 ;  /* 0x00000004ff0b7431 */ /* 0x000fe200000001ff */
[----:B------:R-:W-:Y:S01]  /*0260*/  MOV R25, 0x4 ;  /* 0x0000000400197802 */ /* 0x000fe20000000f00 */
[----:B0-----:R-:W2:Y:S01]  /*0270*/  LDG.E R21, desc[UR18][R2.64+-0x10] ;  /* 0xfffff01202157981 */ /* 0x001ea2000c1e1900 */
[C---:B------:R-:W-:Y:S01]  /*0280*/  IMAD.WIDE R22, R14.reuse, R23, UR26 ;  /* 0x0000001a0e167e25 */ /* 0x040fe2000f8e0217 */
[----:B------:R-:W-:Y:S02]  /*0290*/  MOV R8, UR22 ;  /* 0x0000001600087c02 */ /* 0x000fe40008000f00 */
[----:B------:R-:W-:Y:S01]  /*02a0*/  MOV R9, UR23 ;  /* 0x0000001700097c02 */ /* 0x000fe20008000f00 */
[----:B------:R-:W3:Y:S02]  /*02b0*/  LDG.E R19, desc[UR18][R2.64+-0xc] ;  /* 0xfffff41202137981 */ /* 0x000ee4000c1e1900 */
[----:B------:R-:W-:-:S02]  /*02c0*/  IMAD.WIDE R8, R14, 0x4, R8 ;  /* 0x000000040e087825 */ /* 0x000fc400078e0208 */
[----:B------:R-:W2:Y:S01]  /*02d0*/  LDG.E R22, desc[UR18][R22.64] ;  /* 0x0000001216167981 */ /* 0x000ea2000c1e1900 */
[----:B------:R-:W-:Y:S01]  /*02e0*/  MOV R5, 0x4 ;  /* 0x0000000400057802 */ /* 0x000fe20000000f00 */
[C---:B------:R-:W-:Y:S02]  /*02f0*/  IMAD.WIDE R24, R14.reuse, R25, UR6 ;  /* 0x000000060e187e25 */ /* 0x040fe4000f8e0219 */
[----:B------:R0:W3:Y:S02]  /*0300*/  LDG.E R20, desc[UR18][R8.64] ;  /* 0x0000001208147981 */ /* 0x0000e4000c1e1900 */
[----:B------:R-:W-:Y:S02]  /*0310*/  IMAD.WIDE R10, R14, R11, UR8 ;  /* 0x000000080e0a7e25 */ /* 0x000fe4000f8e020b */
[----:B------:R-:W4:Y:S04]  /*0320*/  LDG.E R18, desc[UR18][R24.64] ;  /* 0x0000001218127981 */ /* 0x000f28000c1e1900 */
[----:B------:R-:W4:Y:S01]  /*0330*/  LDG.E R17, desc[UR18][R2.64+-0x8] ;  /* 0xfffff81202117981 */ /* 0x000f22000c1e1900 */
[----:B0-----:R-:W-:-:S02]  /*0340*/  HFMA2 R9, -RZ, RZ, 0, 2.384185791015625e-07 ;  /* 0x00000004ff097431 */ /* 0x001fc400000001ff */
[----:B------:R-:W-:Y:S01]  /*0350*/  IMAD.MOV.U32 R7, RZ, RZ, 0x4 ;  /* 0x00000004ff077424 */ /* 0x000fe200078e00ff */
[----:B------:R0:W5:Y:S01]  /*0360*/  LDG.E R16, desc[UR18][R10.64] ;  /* 0x000000120a107981 */ /* 0x000162000c1e1900 */
[----:B------:R-:W-:-:S03]  /*0370*/  IMAD.WIDE R4, R14, R5, UR10 ;  /* 0x0000000a0e047e25 */ /* 0x000fc6000f8e0205 */
[----:B------:R-:W5:Y:S01]  /*0380*/  LDG.E R15, desc[UR18][R2.64+-0x4] ;  /* 0xfffffc12020f7981 */ /* 0x000f62000c1e1900 */
[C---:B------:R-:W-:Y:S01]  /*0390*/  IMAD.WIDE R6, R14.reuse, R7, UR12 ;  /* 0x0000000c0e067e25 */ /* 0x040fe2000f8e0207 */
[----:B------:R-:W-:Y:S02]  /*03a0*/  MOV R27, 0x4 ;  /* 0x00000004001b7802 */ /* 0x000fe40000000f00 */
[----:B------:R1:W5:Y:S01]  /*03b0*/  LDG.E R4, desc[UR18][R4.64] ;  /* 0x0000001204047981 */ /* 0x000362000c1e1900 */
[----:B------:R-:W-:-:S03]  /*03c0*/  IMAD.WIDE R8, R14, R9, UR14 ;  /* 0x0000000e0e087e25 */ /* 0x000fc6000f8e0209 */
[----:B------:R-:W5:Y:S01]  /*03d0*/  LDG.E R23, desc[UR18][R2.64] ;  /* 0x0000001202177981 */ /* 0x000f62000c1e1900 */
[----:B0-----:R-:W-:-:S03]  /*03e0*/  IMAD.WIDE R10, R14, R27, UR16 ;  /* 0x000000100e0a7e25 */ /* 0x001fc6000f8e021b */
[----:B------:R-:W5:Y:S04]  /*03f0*/  LDG.E R7, desc[UR18][R6.64] ;  /* 0x0000001206077981 */ /* 0x000f68000c1e1900 */
[----:B------:R-:W5:Y:S04]  /*0400*/  LDG.E R24, desc[UR18][R2.64+0x4] ;  /* 0x0000041202187981 */ /* 0x000f68000c1e1900 */
[----:B------:R-:W5:Y:S04]  /*0410*/  LDG.E R8, desc[UR18][R8.64] ;  /* 0x0000001208087981 */ /* 0x000f68000c1e1900 */
[----:B------:R-:W5:Y:S04]  /*0420*/  LDG.E R25, desc[UR18][R2.64+0x8] ;  /* 0x0000081202197981 */ /* 0x000f68000c1e1900 */
[----:B------:R-:W5:Y:S04]  /*0430*/  LDG.E R10, desc[UR18][R10.64] ;  /* 0x000000120a0a7981 */ /* 0x000f68000c1e1900 */
[----:B------:R0:W5:Y:S01]  /*0440*/  LDG.E R27, desc[UR18][R2.64+0xc] ;  /* 0x00000c12021b7981 */ /* 0x000162000c1e1900 */
[----:B------:R-:W-:-:S04]  /*0450*/  UIADD3 UR5, UPT, UPT, UR5, 0x8, URZ ;  /* 0x0000000805057890 */ /* 0x000fc8000fffe0ff */
[----:B------:R-:W-:Y:S01]  /*0460*/  UISETP.NE.AND UP0, UPT, UR5, URZ, UPT ;  /* 0x000000ff0500728c */ /* 0x000fe2000bf05270 */
[----:B-1----:R-:W-:Y:S02]  /*0470*/  MOV R5, UR20 ;  /* 0x0000001400057c02 */ /* 0x002fe40008000f00 */
[----:B0-----:R-:W-:Y:S02]  /*0480*/  IADD3 R2, P0, PT, R2, 0x20, RZ ;  /* 0x0000002002027810 */ /* 0x001fe40007f1e0ff */
[----:B------:R-:W-:Y:S02]  /*0490*/  LEA R14, R5, R14, 0x3 ;  /* 0x0000000e050e7211 */ /* 0x000fe400078e18ff */
[----:B------:R-:W-:Y:S01]  /*04a0*/  IADD3.X R3, PT, PT, RZ, R3, RZ, P0, !PT ;  /* 0x00000003ff037210 */ /* 0x000fe200007fe4ff */
[----:B--2---:R-:W-:-:S04]  /*04b0*/  IMAD R21, R21, R22, R12 ;  /* 0x0000001615157224 */ /* 0x004fc800078e020c */
[----:B---3--:R-:W-:-:S04]  /*04c0*/  IMAD R19, R19, R20, R21 ;  /* 0x0000001413137224 */ /* 0x008fc800078e0215 */
[----:B----4-:R-:W-:-:S04]  /*04d0*/  IMAD R17, R17, R18, R19 ;  /* 0x0000001211117224 */ /* 0x010fc800078e0213 */
[----:B-----5:R-:W-:-:S04]  /*04e0*/  IMAD R15, R15, R16, R17 ;  /* 0x000000100f0f7224 */ /* 0x020fc800078e0211 */
[----:B------:R-:W-:-:S04]  /*04f0*/  IMAD R4, R23, R4, R15 ;  /* 0x0000000417047224 */ /* 0x000fc800078e020f */
[----:B------:R-:W-:-:S04]  /*0500*/  IMAD R4, R24, R7, R4 ;  /* 0x0000000718047224 */ /* 0x000fc800078e0204 */
[----:B------:R-:W-:-:S04]  /*0510*/  IMAD R4, R25, R8, R4 ;  /* 0x0000000819047224 */ /* 0x000fc800078e0204 */
[----:B------:R-:W-:Y:S01]  /*0520*/  IMAD R12, R27, R10, R4 ;  /* 0x0000000a1b0c7224 */ /* 0x000fe200078e0204 */
[----:B------:R-:W-:Y:S06]  /*0530*/  BRA.U UP0, `(.L_x_1) ;  /* 0xfffffffd003c7547 */ /* 0x000fec000b83ffff */
.L_x_0:
[----:B------:R-:W-:-:S04]  /*0540*/  ULOP3.LUT UR6, UR20, 0x7, URZ, 0xc0, !UPT ;  /* 0x0000000714067892 */ /* 0x000fc8000f8ec0ff */
[----:B------:R-:W-:-:S09]  /*0550*/  UISETP.NE.AND UP0, UPT, UR6, URZ, UPT ;  /* 0x000000ff0600728c */ /* 0x000fd2000bf05270 */
[----:B------:R-:W-:Y:S05]  /*0560*/  BRA.U !UP0, `(.L_x_2) ;  /* 0x0000000508387547 */ /* 0x000fea000b800000 */
[----:B------:R-:W-:Y:S02]  /*0570*/  UISETP.GE.U32.AND UP0, UPT, UR6, 0x4, UPT ;  /* 0x000000040600788c */ /* 0x000fe4000bf06070 */
[----:B------:R-:W-:-:S04]  /*0580*/  ULOP3.LUT UR5, UR20, 0x3, URZ, 0xc0, !UPT ;  /* 0x0000000314057892 */ /* 0x000fc8000f8ec0ff */
[----:B------:R-:W-:-:S03]  /*0590*/  UISETP.NE.AND UP1, UPT, UR5, URZ, UPT ;  /* 0x000000ff0500728c */ /* 0x000fc6000bf25270 */
[----:B------:R-:W-:Y:S08]  /*05a0*/  BRA.U !UP0, `(.L_x_3) ;  /* 0x00000001087c7547 */ /* 0x000ff0000b800000 */
[----:B------:R-:W1:Y:S01]  /*05b0*/  LDC.64 R6, c[0x0][0x388] ;  /* 0x0000e200ff067b82 */ /* 0x000e620000000a00 */
[----:B------:R-:W2:Y:S01]  /*05c0*/  LDCU.64 UR6, c[0x0][0x380] ;  /* 0x00007000ff0677ac */ /* 0x000ea20008000a00 */
[----:B------:R-:W-:Y:S01]  /*05d0*/  IMAD.U32 R9, RZ, RZ, UR4 ;  /* 0x00000004ff097e24 */ /* 0x000fe2000f8e00ff */
[C---:B------:R-:W-:Y:S02]  /*05e0*/  IADD3 R3, PT, PT, R13.reuse, UR4, RZ ;  /* 0x000000040d037c10 */ /* 0x040fe4000fffe0ff */
[----:B------:R-:W-:Y:S01]  /*05f0*/  IADD3 R10, P0, PT, R13, UR4, RZ ;  /* 0x000000040d0a7c10 */ /* 0x000fe2000ff1e0ff */
[----:B------:R-:W-:Y:S01]  /*0600*/  IMAD R9, R9, UR20, R0 ;  /* 0x0000001409097c24 */ /* 0x000fe2000f8e0200 */
[----:B------:R-:W-:Y:S01]  /*0610*/  MOV R11, UR20 ;  /* 0x00000014000b7c02 */ /* 0x000fe20008000f00 */
[----:B------:R-:W3:Y:S01]  /*0620*/  LDC.64 R4, c[0x0][0x380] ;  /* 0x0000e000ff047b82 */ /* 0x000ee20000000a00 */
[----:B------:R-:W-:Y:S01]  /*0630*/  MOV R15, UR20 ;  /* 0x00000014000f7c02 */ /* 0x000fe20008000f00 */
[----:B-1----:R-:W-:Y:S01]  /*0640*/  IMAD.WIDE R6, R9, 0x4, R6 ;  /* 0x0000000409067825 */ /* 0x002fe200078e0206 */
[----:B------:R-:W-:-:S05]  /*0650*/  MOV R9, UR20 ;  /* 0x0000001400097c02 */ /* 0x000fca0008000f00 */
[----:B------:R-:W-:Y:S02]  /*0660*/  IMAD.WIDE R8, R9, 0x4, R6 ;  /* 0x0000000409087825 */ /* 0x000fe400078e0206 */
[----:B0-----:R-:W4:Y:S02]  /*0670*/  LDG.E R6, desc[UR18][R6.64] ;  /* 0x0000001206067981 */ /* 0x001f24000c1e1900 */
[----:B---3--:R-:W-:Y:S01]  /*0680*/  IMAD.WIDE.U32 R4, R3, 0x4, R4 ;  /* 0x0000000403047825 */ /* 0x008fe200078e0004 */
[----:B------:R-:W-:Y:S01]  /*0690*/  IADD3.X R3, PT, PT, RZ, RZ, RZ, P0, !PT ;  /* 0x000000ffff037210 */ /* 0x000fe200007fe4ff */
[----:B------:R-:W3:Y:S01]  /*06a0*/  LDG.E R17, desc[UR18][R8.64] ;  /* 0x0000001208117981 */ /* 0x000ee2000c1e1900 */
[----:B--2---:R-:W-:-:S03]  /*06b0*/  LEA R2, P0, R10, UR6, 0x2 ;  /* 0x000000060a027c11 */ /* 0x004fc6000f8010ff */
[----:B------:R-:W4:Y:S01]  /*06c0*/  LDG.E R5, desc[UR18][R4.64] ;  /* 0x0000001204057981 */ /* 0x000f22000c1e1900 */
[----:B------:R-:W-:Y:S01]  /*06d0*/  LEA.HI.X R3, R10, UR7, R3, 0x2, P0 ;  /* 0x000000070a037c11 */ /* 0x000fe200080f1403 */
[----:B------:R-:W-:-:S04]  /*06e0*/  IMAD.WIDE R10, R11, 0x4, R8 ;  /* 0x000000040b0a7825 */ /* 0x000fc800078e0208 */
[----:B------:R-:W3:Y:S01]  /*06f0*/  LDG.E R16, desc[UR18][R2.64+0x4] ;  /* 0x0000041202107981 */ /* 0x000ee2000c1e1900 */
[----:B------:R-:W-:-:S03]  /*0700*/  IMAD.WIDE R14, R15, 0x4, R10 ;  /* 0x000000040f0e7825 */ /* 0x000fc600078e020a */
[----:B------:R-:W2:Y:S04]  /*0710*/  LDG.E R19, desc[UR18][R10.64] ;  /* 0x000000120a137981 */ /* 0x000ea8000c1e1900 */
[----:B------:R-:W2:Y:S04]  /*0720*/  LDG.E R18, desc[UR18][R2.64+0x8] ;  /* 0x0000081202127981 */ /* 0x000ea8000c1e1900 */
[----:B------:R-:W5:Y:S04]  /*0730*/  LDG.E R20, desc[UR18][R2.64+0xc] ;  /* 0x00000c1202147981 */ /* 0x000f68000c1e1900 */
[----:B------:R-:W5:Y:S01]  /*0740*/  LDG.E R14, desc[UR18][R14.64] ;  /* 0x000000120e0e7981 */ /* 0x000f62000c1e1900 */
[----:B------:R-:W-:Y:S01]  /*0750*/  UIADD3 UR4, UPT, UPT, UR4, 0x4, URZ ;  /* 0x0000000404047890 */ /* 0x000fe2000fffe0ff */
[----:B----4-:R-:W-:-:S04]  /*0760*/  IMAD R5, R5, R6, R12 ;  /* 0x0000000605057224 */ /* 0x010fc800078e020c */
[----:B---3--:R-:W-:-:S04]  /*0770*/  IMAD R5, R16, R17, R5 ;  /* 0x0000001110057224 */ /* 0x008fc800078e0205 */
[----:B--2---:R-:W-:-:S04]  /*0780*/  IMAD R5, R18, R19, R5 ;  /* 0x0000001312057224 */ /* 0x004fc800078e0205 */
[----:B-----5:R-:W-:-:S07]  /*0790*/  IMAD R12, R20, R14, R5 ;  /* 0x0000000e140c7224 */ /* 0x020fce00078e0205 */
.L_x_3:
[----:B------:R-:W-:Y:S05]  /*07a0*/  BRA.U !UP1, `(.L_x_2) ;  /* 0x0000000109a87547 */ /* 0x000fea000b800000 */
[----:B------:R-:W-:Y:S01]  /*07b0*/  UISETP.NE.AND UP0, UPT, UR5, 0x1, UPT ;  /* 0x000000010500788c */ /* 0x000fe2000bf05270 */
[----:B------:R-:W-:Y:S01]  /*07c0*/  MOV R7, UR4 ;  /* 0x0000000400077c02 */ /* 0x000fe20008000f00 */
[----:B------:R-:W-:Y:S02]  /*07d0*/  ULOP3.LUT UR5, UR20, 0x1, URZ, 0xc0, !UPT ;  /* 0x0000000114057892 */ /* 0x000fe4000f8ec0ff */
[----:B------:R-:W-:Y:S02]  /*07e0*/  MOV R15, UR20 ;  /* 0x00000014000f7c02 */ /* 0x000fe40008000f00 */
[----:B------:R-:W-:Y:S01]  /*07f0*/  UISETP.NE.U32.AND UP1, UPT, UR5, 0x1, UPT ;  /* 0x000000010500788c */ /* 0x000fe2000bf25070 */
[----:B------:R-:W-:-:S04]  /*0800*/  PLOP3.LUT P1, PT, PT, PT, UP0, 0x80, 0x8 ;  /* 0x000000000008781c */ /* 0x000fc80003f2f008 */
[----:B------:R-:W1:Y:S01]  /*0810*/  @UP0 LDCU.128 UR8, c[0x0][0x380] ;  /* 0x00007000ff0807ac */ /* 0x000e620008000c00 */
[----:B------:R-:W-:Y:S01]  /*0820*/  PLOP3.LUT P0, PT, PT, PT, UP1, 0x80, 0x8 ;  /* 0x000000000008781c */ /* 0x000fe20003f0f018 */
[----:B------:R-:W2:Y:S04]  /*0830*/  @UP0 LDCU.64 UR6, c[0x0][0x380] ;  /* 0x00007000ff0607ac */ /* 0x000ea80008000a00 */
[----:B------:R-:W3:Y:S03]  /*0840*/  @!UP1 LDCU.128 UR12, c[0x0][0x380] ;  /* 0x00007000ff0c97ac */ /* 0x000ee60008000c00 */
[C---:B------:R-:W-:Y:S02]  /*0850*/  @P1 IADD3 R3, PT, PT, R13.reuse, UR4, RZ ;  /* 0x000000040d031c10 */ /* 0x040fe4000fffe0ff */
[----:B------:R-:W-:Y:S01]  /*0860*/  @P1 IADD3 R6, P2, PT, R13, UR4, RZ ;  /* 0x000000040d061c10 */ /* 0x000fe2000ff5e0ff */
[----:B------:R-:W-:Y:S01]  /*0870*/  @UP0 UIADD3 UR4, UPT, UPT, UR4, 0x2, URZ ;  /* 0x0000000204040890 */ /* 0x000fe2000fffe0ff */
[----:B-1----:R-:W-:Y:S01]  /*0880*/  MOV R11, UR9 ;  /* 0x00000009000b7c02 */ /* 0x002fe20008000f00 */
[----:B------:R-:W-:Y:S01]  /*0890*/  IMAD.U32 R10, RZ, RZ, UR8 ;  /* 0x00000008ff0a7e24 */ /* 0x000fe2000f8e00ff */
[----:B------:R-:W-:-:S02]  /*08a0*/  MOV R4, UR10 ;  /* 0x0000000a00047c02 */ /* 0x000fc40008000f00 */
[----:B------:R-:W-:Y:S01]  /*08b0*/  MOV R5, UR11 ;  /* 0x0000000b00057c02 */ /* 0x000fe20008000f00 */
[----:B------:R-:W-:-:S04]  /*08c0*/  @P1 IMAD.WIDE.U32 R10, R3, 0x4, R10 ;  /* 0x00000004030a1825 */ /* 0x000fc800078e000a */
[----:B------:R-:W-:Y:S01]  /*08d0*/  @P1 IMAD R3, R7, UR20, R0 ;  /* 0x0000001407031c24 */ /* 0x000fe2000f8e0200 */
[----:B------:R-:W-:Y:S01]  /*08e0*/  @P1 IADD3.X R7, PT, PT, RZ, RZ, RZ, P2, !PT ;  /* 0x000000ffff071210 */ /* 0x000fe200017fe4ff */
[----:B------:R-:W-:Y:S01]  /*08f0*/  IMAD.U32 R19, RZ, RZ, UR4 ;  /* 0x00000004ff137e24 */ /* 0x000fe2000f8e00ff */
[C---:B--2---:R-:W-:Y:S01]  /*0900*/  @P1 LEA R2, P2, R6.reuse, UR6, 0x2 ;  /* 0x0000000606021c11 */ /* 0x044fe2000f8410ff */
[----:B------:R-:W-:Y:S01]  /*0910*/  @P1 IMAD.WIDE R4, R3, 0x4, R4 ;  /* 0x0000000403041825 */ /* 0x000fe200078e0204 */
[----:B------:R-:W-:Y:S01]  /*0920*/  @!P0 IADD3 R17, PT, PT, R13, UR4, RZ ;  /* 0x000000040d118c10 */ /* 0x000fe2000fffe0ff */
[----:B0-----:R-:W2:Y:S01]  /*0930*/  @P1 LDG.E R11, desc[UR18][R10.64] ;  /* 0x000000120a0b1981 */ /* 0x001ea2000c1e1900 */
[----:B------:R-:W-:Y:S01]  /*0940*/  @P1 LEA.HI.X R3, R6, UR7, R7, 0x2, P2 ;  /* 0x0000000706031c11 */ /* 0x000fe200090f1407 */
[----:B------:R-:W-:Y:S01]  /*0950*/  @!P0 IMAD R19, R19, UR20, R0 ;  /* 0x0000001413138c24 */ /* 0x000fe2000f8e0200 */
[----:B---3--:R-:W-:Y:S01]  /*0960*/  MOV R6, UR12 ;  /* 0x0000000c00067c02 */ /* 0x008fe20008000f00 */
[----:B------:R-:W-:Y:S01]  /*0970*/  @P1 IMAD.WIDE R14, R15, 0x4, R4 ;  /* 0x000000040f0e1825 */ /* 0x000fe200078e0204 */
[----:B------:R-:W-:Y:S01]  /*0980*/  MOV R7, UR13 ;  /* 0x0000000d00077c02 */ /* 0x000fe20008000f00 */
[----:B------:R-:W2:Y:S01]  /*0990*/  @P1 LDG.E R4, desc[UR18][R4.64] ;  /* 0x0000001204041981 */ /* 0x000ea2000c1e1900 */
[----:B------:R-:W-:-:S02]  /*09a0*/  MOV R8, UR14 ;  /* 0x0000000e00087c02 */ /* 0x000fc40008000f00 */
[----:B------:R-:W-:Y:S01]  /*09b0*/  MOV R9, UR15 ;  /* 0x0000000f00097c02 */ /* 0x000fe20008000f00 */
[----:B------:R-:W-:Y:S01]  /*09c0*/  @!P0 IMAD.WIDE.U32 R6, R17, 0x4, R6 ;  /* 0x0000000411068825 */ /* 0x000fe200078e0006 */
[----:B------:R-:W3:Y:S03]  /*09d0*/  @P1 LDG.E R14, desc[UR18][R14.64] ;  /* 0x000000120e0e1981 */ /* 0x000ee6000c1e1900 */
[----:B------:R-:W-:Y:S01]  /*09e0*/  @!P0 IMAD.WIDE R8, R19, 0x4, R8 ;  /* 0x0000000413088825 */ /* 0x000fe200078e0208 */
[----:B------:R-:W3:Y:S04]  /*09f0*/  @P1 LDG.E R2, desc[UR18][R2.64+0x4] ;  /* 0x0000041202021981 */ /* 0x000ee8000c1e1900 */
[----:B------:R-:W4:Y:S04]  /*0a00*/  @!P0 LDG.E R7, desc[UR18][R6.64] ;  /* 0x0000001206078981 */ /* 0x000f28000c1e1900 */
[----:B------:R-:W4:Y:S01]  /*0a10*/  @!P0 LDG.E R8, desc[UR18][R8.64] ;  /* 0x0000001208088981 */ /* 0x000f22000c1e1900 */
[----:B--2---:R-:W-:-:S04]  /*0a20*/  @P1 IMAD R11, R11, R4, R12 ;  /* 0x000000040b0b1224 */ /* 0x004fc800078e020c */
[----:B---3--:R-:W-:-:S04]  /*0a30*/  @P1 IMAD R12, R2, R14, R11 ;  /* 0x0000000e020c1224 */ /* 0x008fc800078e020b */
[----:B----4-:R-:W-:-:S07]  /*0a40*/  @!P0 IMAD R12, R7, R8, R12 ;  /* 0x00000008070c8224 */ /* 0x010fce00078e020c */
.L_x_2:
[----:B------:R-:W1:Y:S01]  /*0a50*/  LDC.64 R2, c[0x0][0x390] ;  /* 0x0000e400ff027b82 */ /* 0x000e620000000a00 */
[----:B------:R-:W-:-:S05]  /*0a60*/  IADD3 R13, PT, PT, R0, R13, RZ ;  /* 0x0000000d000d7210 */ /* 0x000fca0007ffe0ff */
[----:B-1----:R-:W-:-:S05]  /*0a70*/  IMAD.WIDE R2, R13, 0x4, R2 ;  /* 0x000000040d027825 */ /* 0x002fca00078e0202 */
[----:B0-----:R-:W-:Y:S01]  /*0a80*/  STG.E desc[UR18][R2.64], R12 ;  /* 0x0000000c02007986 */ /* 0x001fe2000c101912 */
[----:B------:R-:W-:Y:S05]  /*0a90*/  EXIT ;  /* 0x000000000000794d */ /* 0x000fea0003800000 */
.L_x_4:
[----:B------:R-:W-:-:S00]  /*0aa0*/  BRA `(.L_x_4) ;  /* 0xfffffffc00fc7947 */ /* 0x000fc0000383ffff */
[----:B------:R-:W-:-:S00]  /*0ab0*/  NOP ;  /* 0x0000000000007918 */ /* 0x000fc00000000000 */
        /* <DEDUP_REMOVED lines=12> */
.L_x_5:


//--------------------- .nv.shared.reserved.0     --------------------------
	.section	.nv.shared.reserved.0,"aw",@nobits
	.weak		__nv_reservedSMEM_offset_0_alias
	.size		__nv_reservedSMEM_offset_0_alias, 0, 64
	.other		__nv_reservedSMEM_offset_0_alias,@"STO_CUDA_RESERVED_SHARED STV_DEFAULT"
__nv_reservedSMEM_offset_0_alias:
	.zero		0
	.zero		64


//--------------------- .nv.constant0._Z9matrixMulPiS_S_i --------------------------
	.section	.nv.constant0._Z9matrixMulPiS_S_i,"a",@progbits
	.sectionflags	@""
	.align	4
.nv.constant0._Z9matrixMulPiS_S_i:
	.zero		924


//--------------------- SYMBOLS --------------------------

	.type		.nv.reservedSmem.offset0,@object
	.size		.nv.reservedSmem.offset0,0x4
